	.headerflags	@"EF_CUDA_TEXMODE_UNIFIED EF_CUDA_64BIT_ADDRESS EF_CUDA_ACCELERATORS EF_CUDA_SM90 EF_CUDA_VIRTUAL_SM(EF_CUDA_SM90)"
	.elftype	@"ET_EXEC"


//--------------------- .nv.info                  --------------------------
	.section	.nv.info,"",@"SHT_CUDA_INFO"
	.align	4


	//----- nvinfo : EIATTR_REGCOUNT
	.align		4
        /*0000*/ 	.byte	0x04, 0x2f
        /*0002*/ 	.short	(.L_1 - .L_0)
	.align		4
.L_0:
        /*0004*/ 	.word	index@(triton_poi_fused_addmm_7)
        /*0008*/ 	.word	0x0000000c


	//----- nvinfo : EIATTR_MIN_STACK_SIZE
	.align		4
.L_1:
        /*000c*/ 	.byte	0x04, 0x12
        /*000e*/ 	.short	(.L_3 - .L_2)
	.align		4
.L_2:
        /*0010*/ 	.word	index@(triton_poi_fused_addmm_7)
        /*0014*/ 	.word	0x00000000


	//----- nvinfo : EIATTR_FRAME_SIZE
	.align		4
.L_3:
        /*0018*/ 	.byte	0x04, 0x11
        /*001a*/ 	.short	(.L_5 - .L_4)
	.align		4
.L_4:
        /*001c*/ 	.word	index@(triton_poi_fused_addmm_7)
        /*0020*/ 	.word	0x00000000


	//----- nvinfo : EIATTR_MIN_STACK_SIZE
	.align		4
.L_5:
        /*0024*/ 	.byte	0x04, 0x12
        /*0026*/ 	.short	(.L_7 - .L_6)
	.align		4
.L_6:
        /*0028*/ 	.word	index@(triton_poi_fused_addmm_7)
        /*002c*/ 	.word	0x00000000
.L_7:


//--------------------- .nv.info.triton_poi_fused_addmm_7 --------------------------
	.section	.nv.info.triton_poi_fused_addmm_7,"",@"SHT_CUDA_INFO"
	.sectionflags	@""
	.align	4


	//----- nvinfo : EIATTR_CUDA_API_VERSION
	.align		4
        /*0000*/ 	.byte	0x04, 0x37
        /*0002*/ 	.short	(.L_9 - .L_8)
.L_8:
        /*0004*/ 	.word	0x0000007c


	//----- nvinfo : EIATTR_KPARAM_INFO
	.align		4
.L_9:
        /*0008*/ 	.byte	0x04, 0x17
        /*000a*/ 	.short	(.L_11 - .L_10)
.L_10:
        /*000c*/ 	.word	0x00000000
        /*0010*/ 	.short	0x0002
        /*0012*/ 	.short	0x0010
        /*0014*/ 	.byte	0x00, 0xf0, 0x11, 0x00


	//----- nvinfo : EIATTR_KPARAM_INFO
	.align		4
.L_11:
        /*0018*/ 	.byte	0x04, 0x17
        /*001a*/ 	.short	(.L_13 - .L_12)
.L_12:
        /*001c*/ 	.word	0x00000000
        /*0020*/ 	.short	0x0001
        /*0022*/ 	.short	0x0008
        /*0024*/ 	.byte	0x00, 0xf4, 0x21, 0x00


	//----- nvinfo : EIATTR_KPARAM_INFO
	.align		4
.L_13:
        /*0028*/ 	.byte	0x04, 0x17
        /*002a*/ 	.short	(.L_15 - .L_14)
.L_14:
        /*002c*/ 	.word	0x00000000
        /*0030*/ 	.short	0x0000
        /*0032*/ 	.short	0x0000
        /*0034*/ 	.byte	0x00, 0xf4, 0x21, 0x00


	//----- nvinfo : EIATTR_SPARSE_MMA_MASK
	.align		4
.L_15:
        /*0038*/ 	.byte	0x03, 0x50
        /*003a*/ 	.short	0x0000


	//----- nvinfo : EIATTR_MAXREG_COUNT
	.align		4
        /*003c*/ 	.byte	0x03, 0x1b
        /*003e*/ 	.short	0x00ff


	//----- nvinfo : EIATTR_EXIT_INSTR_OFFSETS
	.align		4
        /*0040*/ 	.byte	0x04, 0x1c
        /*0042*/ 	.short	(.L_17 - .L_16)


	//   ....[0]....
.L_16:
        /*0044*/ 	.word	0x00000100


	//   ....[1]....
        /*0048*/ 	.word	0x00000120


	//----- nvinfo : EIATTR_REQNTID
	.align		4
.L_17:
        /*004c*/ 	.byte	0x04, 0x10
        /*004e*/ 	.short	(.L_19 - .L_18)
.L_18:
        /*0050*/ 	.word	0x00000020
        /*0054*/ 	.word	0x00000001
        /*0058*/ 	.word	0x00000001


	//----- nvinfo : EIATTR_CBANK_PARAM_SIZE
	.align		4
.L_19:
        /*005c*/ 	.byte	0x03, 0x19
        /*005e*/ 	.short	0x0014


	//----- nvinfo : EIATTR_PARAM_CBANK
	.align		4
        /*0060*/ 	.byte	0x04, 0x0a
        /*0062*/ 	.short	(.L_21 - .L_20)
	.align		4
.L_20:
        /*0064*/ 	.word	index@(.nv.constant0.triton_poi_fused_addmm_7)
        /*0068*/ 	.short	0x0210
        /*006a*/ 	.short	0x0014


	//----- nvinfo : EIATTR_SW_WAR
	.align		4
.L_21:
        /*006c*/ 	.byte	0x04, 0x36
        /*006e*/ 	.short	(.L_23 - .L_22)
.L_22:
        /*0070*/ 	.word	0x00000008
.L_23:


//--------------------- .nv.callgraph             --------------------------
	.section	.nv.callgraph,"",@"SHT_CUDA_CALLGRAPH"
	.align	4
	.sectionentsize	8
	.align		4
        /*0000*/ 	.word	0x00000000
	.align		4
        /*0004*/ 	.word	0xffffffff
	.align		4
        /*0008*/ 	.word	0x00000000
	.align		4
        /*000c*/ 	.word	0xfffffffe
	.align		4
        /*0010*/ 	.word	0x00000000
	.align		4
        /*0014*/ 	.word	0xfffffffd
	.align		4
        /*0018*/ 	.word	0x00000000
	.align		4
        /*001c*/ 	.word	0xfffffffc


//--------------------- .text.triton_poi_fused_addmm_7 --------------------------
	.section	.text.triton_poi_fused_addmm_7,"ax",@progbits
	.align	128
        .global         triton_poi_fused_addmm_7
        .type           triton_poi_fused_addmm_7,@function
        .size           triton_poi_fused_addmm_7,(.L_x_1 - triton_poi_fused_addmm_7)
        .other          triton_poi_fused_addmm_7,@"STO_CUDA_ENTRY STV_DEFAULT"
triton_poi_fused_addmm_7:
.text.triton_poi_fused_addmm_7:
[----:B------:R-:W0:Y:S02]  /*0000*/  LDC R1, c[0x0][0x28] ;  /* 0x00000a00ff017b82 */ /* 0x000e240000000800 */
[----:B------:R-:W1:Y:S01]  /*0010*/  S2R R6, SR_TID.X ;  /* 0x0000000000067919 */ /* 0x000e620000002100 */
[----:B------:R-:W2:Y:S01]  /*0020*/  LDC.64 R2, c[0x0][0x210] ;  /* 0x00008400ff027b82 */ /* 0x000ea20000000a00 */
[----:B------:R-:W-:Y:S01]  /*0030*/  IMAD.MOV.U32 R9, RZ, RZ, RZ ;  /* 0x000000ffff097224 */ /* 0x000fe200078e00ff */
[----:B------:R-:W-:Y:S01]  /*0040*/  ULDC.64 UR4, c[0x0][0x208] ;  /* 0x0000820000047ab9 */ /* 0x000fe20000000a00 */
[----:B------:R-:W3:Y:S01]  /*0050*/  S2R R7, SR_CTAID.X ;  /* 0x0000000000077919 */ /* 0x000ee20000002500 */
[----:B-1----:R-:W-:-:S05]  /*0060*/  LOP3.LUT R0, R6, 0xf, RZ, 0xc0, !PT ;  /* 0x0000000f06007812 */ /* 0x002fca00078ec0ff */
[----:B---3--:R-:W-:-:S05]  /*0070*/  IMAD R7, R7, 0x10, R0 ;  /* 0x0000001007077824 */ /* 0x008fca00078e0200 */
[C---:B------:R-:W-:Y:S02]  /*0080*/  ISETP.GE.AND P0, PT, R7.reuse, 0x10, PT ;  /* 0x000000100700780c */ /* 0x040fe40003f06270 */
[----:B------:R-:W-:-:S05]  /*0090*/  SHF.L.U32 R5, R7, 0x4, RZ ;  /* 0x0000000407057819 */ /* 0x000fca00000006ff */
[----:B--2---:R-:W-:Y:S02]  /*00a0*/  IMAD.WIDE R2, R5, 0x4, R2 ;  /* 0x0000000405027825 */ /* 0x004fe400078e0202 */
[----:B------:R-:W1:Y:S04]  /*00b0*/  LDC.64 R4, c[0x0][0x218] ;  /* 0x00008600ff047b82 */ /* 0x000e680000000a00 */
[----:B------:R2:W5:Y:S01]  /*00c0*/  @!P0 LDG.E.EL R9, desc[UR4][R2.64+0x1c] ;  /* 0x00001c0402098981 */ /* 0x000562000c2e1900 */
[----:B------:R-:W-:-:S04]  /*00d0*/  LOP3.LUT P0, RZ, R6, 0x10, RZ, 0xc0, !PT ;  /* 0x0000001006ff7812 */ /* 0x000fc8000780c0ff */
[C---:B------:R-:W-:Y:S01]  /*00e0*/  ISETP.LT.AND P0, PT, R7.reuse, 0x10, !P0 ;  /* 0x000000100700780c */ /* 0x040fe20004701270 */
[----:B-1----:R-:W-:-:S12]  /*00f0*/  IMAD.WIDE R4, R7, 0x4, R4 ;  /* 0x0000000407047825 */ /* 0x002fd800078e0204 */
[----:B--2---:R-:W-:Y:S05]  /*0100*/  @!P0 EXIT ;  /* 0x000000000000894d */ /* 0x004fea0003800000 */
[----:B-----5:R-:W-:Y:S01]  /*0110*/  STG.E desc[UR4][R4.64], R9 ;  /* 0x0000000904007986 */ /* 0x020fe2000c101904 */
[----:B------:R-:W-:Y:S05]  /*0120*/  EXIT ;  /* 0x000000000000794d */ /* 0x000fea0003800000 */
.L_x_0:
[----:B------:R-:W-:-:S00]  /*0130*/  BRA `(.L_x_0) ;  /* 0xfffffffc00fc7947 */ /* 0x000fc0000383ffff */
[----:B------:R-:W-:-:S00]  /*0140*/  NOP ;  /* 0x0000000000007918 */ /* 0x000fc00000000000 */
        /* <DEDUP_REMOVED lines=11> */
.L_x_1:


//--------------------- .nv.constant0.triton_poi_fused_addmm_7 --------------------------
	.section	.nv.constant0.triton_poi_fused_addmm_7,"a",@progbits
	.sectionflags	@""
	.align	4
.nv.constant0.triton_poi_fused_addmm_7:
	.zero		548
